//
// Generated by NVIDIA NVVM Compiler
//
// Compiler Build ID: CL-36424714
// Cuda compilation tools, release 13.0, V13.0.88
// Based on NVVM 20.0.0
//

.version 9.0
.target sm_100
.address_size 64

	// .globl	_Z24calculate_inner_elementsPfS_S_
.const .align 4 .f32 n = 0f3951B717;
.const .align 4 .f32 p = 0f3F000000;
.const .align 4 .f32 G = 0f3F400000;

.visible .entry _Z24calculate_inner_elementsPfS_S_(
	.param .u64 .ptr .align 1 _Z24calculate_inner_elementsPfS_S__param_0,
	.param .u64 .ptr .align 1 _Z24calculate_inner_elementsPfS_S__param_1,
	.param .u64 .ptr .align 1 _Z24calculate_inner_elementsPfS_S__param_2
)
{
	.reg .pred 	%p<6>;
	.reg .b32 	%r<10>;
	.reg .b32 	%f<21>;
	.reg .b64 	%rd<15>;

	ld.param.u64 	%rd1, [_Z24calculate_inner_elementsPfS_S__param_0];
	ld.param.u64 	%rd2, [_Z24calculate_inner_elementsPfS_S__param_1];
	ld.param.u64 	%rd3, [_Z24calculate_inner_elementsPfS_S__param_2];
	mov.u32 	%r1, %ctaid.x;
	mov.u32 	%r4, %ctaid.y;
	add.s32 	%r3, %r1, -1;
	setp.gt.u32 	%p1, %r3, 1;
	setp.eq.s32 	%p2, %r4, 0;
	setp.gt.u32 	%p3, %r4, 2;
	or.pred  	%p4, %p1, %p3;
	or.pred  	%p5, %p4, %p2;
	@%p5 bra 	$L__BB0_2;
	cvta.to.global.u64 	%rd4, %rd2;
	cvta.to.global.u64 	%rd5, %rd3;
	cvta.to.global.u64 	%rd6, %rd1;
	ld.const.f32 	%f1, [p];
	shl.b32 	%r5, %r3, 2;
	add.s32 	%r6, %r5, %r4;
	mul.wide.u32 	%rd7, %r6, 4;
	add.s64 	%rd8, %rd4, %rd7;
	ld.global.f32 	%f2, [%rd8];
	ld.global.f32 	%f3, [%rd8+32];
	add.f32 	%f4, %f2, %f3;
	shl.b32 	%r7, %r1, 2;
	add.s32 	%r8, %r7, %r4;
	add.s32 	%r9, %r8, -1;
	mul.wide.u32 	%rd9, %r9, 4;
	add.s64 	%rd10, %rd4, %rd9;
	ld.global.f32 	%f5, [%rd10];
	add.f32 	%f6, %f4, %f5;
	mul.wide.u32 	%rd11, %r8, 4;
	add.s64 	%rd12, %rd4, %rd11;
	ld.global.f32 	%f7, [%rd12+4];
	add.f32 	%f8, %f6, %f7;
	ld.global.f32 	%f9, [%rd12];
	fma.rn.f32 	%f10, %f9, 0fC0800000, %f8;
	mul.f32 	%f11, %f1, %f10;
	fma.rn.f32 	%f12, %f9, 0f40000000, %f11;
	ld.const.f32 	%f13, [n];
	mov.f32 	%f14, 0f3F800000;
	sub.f32 	%f15, %f14, %f13;
	add.s64 	%rd13, %rd5, %rd11;
	ld.global.f32 	%f16, [%rd13];
	mul.f32 	%f17, %f15, %f16;
	sub.f32 	%f18, %f12, %f17;
	add.f32 	%f19, %f13, 0f3F800000;
	div.rn.f32 	%f20, %f18, %f19;
	add.s64 	%rd14, %rd6, %rd11;
	st.global.f32 	[%rd14], %f20;
$L__BB0_2:
	ret;

}
	// .globl	_Z23calculate_edge_elementsPf
.visible .entry _Z23calculate_edge_elementsPf(
	.param .u64 .ptr .align 1 _Z23calculate_edge_elementsPf_param_0
)
{
	.reg .pred 	%p<10>;
	.reg .b16 	%rs<2>;
	.reg .b32 	%r<9>;
	.reg .b32 	%f<13>;
	.reg .b64 	%rd<15>;

	ld.param.u64 	%rd2, [_Z23calculate_edge_elementsPf_param_0];
	cvta.to.global.u64 	%rd1, %rd2;
	mov.u32 	%r1, %ctaid.x;
	mov.u32 	%r2, %ctaid.y;
	setp.ne.s32 	%p1, %r1, 0;
	add.s32 	%r3, %r2, -1;
	setp.gt.u32 	%p2, %r3, 1;
	or.pred  	%p3, %p1, %p2;
	@%p3 bra 	$L__BB1_2;
	ld.const.f32 	%f10, [G];
	mul.wide.u32 	%rd13, %r2, 4;
	add.s64 	%rd14, %rd1, %rd13;
	ld.global.f32 	%f11, [%rd14+16];
	mul.f32 	%f12, %f10, %f11;
	st.global.f32 	[%rd14], %f12;
	bra.uni 	$L__BB1_9;
$L__BB1_2:
	add.s32 	%r4, %r1, -1;
	setp.gt.u32 	%p4, %r4, 1;
	@%p4 bra 	$L__BB1_7;
	cvt.u16.u32 	%rs1, %r2;
	setp.eq.s16 	%p8, %rs1, 3;
	@%p8 bra 	$L__BB1_6;
	setp.ne.s16 	%p9, %rs1, 0;
	@%p9 bra 	$L__BB1_9;
	ld.const.f32 	%f7, [G];
	shl.b32 	%r8, %r1, 2;
	mul.wide.u32 	%rd9, %r8, 4;
	add.s64 	%rd10, %rd1, %rd9;
	ld.global.f32 	%f8, [%rd10+4];
	mul.f32 	%f9, %f7, %f8;
	mul.wide.u32 	%rd11, %r2, 4;
	add.s64 	%rd12, %rd10, %rd11;
	st.global.f32 	[%rd12], %f9;
	bra.uni 	$L__BB1_9;
$L__BB1_6:
	ld.const.f32 	%f4, [G];
	shl.b32 	%r5, %r1, 2;
	add.s32 	%r6, %r5, %r3;
	mul.wide.u32 	%rd5, %r6, 4;
	add.s64 	%rd6, %rd1, %rd5;
	ld.global.f32 	%f5, [%rd6];
	mul.f32 	%f6, %f4, %f5;
	add.s32 	%r7, %r5, %r2;
	mul.wide.u32 	%rd7, %r7, 4;
	add.s64 	%rd8, %rd1, %rd7;
	st.global.f32 	[%rd8], %f6;
	bra.uni 	$L__BB1_9;
$L__BB1_7:
	setp.gt.u32 	%p5, %r3, 1;
	setp.ne.s32 	%p6, %r1, 3;
	or.pred  	%p7, %p6, %p5;
	@%p7 bra 	$L__BB1_9;
	ld.const.f32 	%f1, [G];
	mul.wide.u32 	%rd3, %r2, 4;
	add.s64 	%rd4, %rd1, %rd3;
	ld.global.f32 	%f2, [%rd4+32];
	mul.f32 	%f3, %f1, %f2;
	st.global.f32 	[%rd4+48], %f3;
$L__BB1_9:
	ret;

}
	// .globl	_Z25calculate_corner_elementsPf
.visible .entry _Z25calculate_corner_elementsPf(
	.param .u64 .ptr .align 1 _Z25calculate_corner_elementsPf_param_0
)
{
	.reg .pred 	%p<7>;
	.reg .b16 	%rs<3>;
	.reg .b32 	%r<3>;
	.reg .b32 	%f<13>;
	.reg .b64 	%rd<11>;

	ld.param.u64 	%rd2, [_Z25calculate_corner_elementsPf_param_0];
	cvta.to.global.u64 	%rd1, %rd2;
	mov.u32 	%r2, %ctaid.x;
	mov.u32 	%r1, %ctaid.y;
	setp.eq.s32 	%p1, %r2, 3;
	@%p1 bra 	$L__BB2_6;
	setp.ne.s32 	%p2, %r2, 0;
	@%p2 bra 	$L__BB2_10;
	cvt.u16.u32 	%rs2, %r1;
	setp.eq.s16 	%p5, %rs2, 3;
	@%p5 bra 	$L__BB2_5;
	setp.ne.s16 	%p6, %rs2, 0;
	@%p6 bra 	$L__BB2_10;
	ld.const.f32 	%f10, [G];
	mul.wide.u32 	%rd9, %r1, 4;
	add.s64 	%rd10, %rd1, %rd9;
	ld.global.f32 	%f11, [%rd10+16];
	mul.f32 	%f12, %f10, %f11;
	st.global.f32 	[%rd10], %f12;
	bra.uni 	$L__BB2_10;
$L__BB2_5:
	ld.const.f32 	%f7, [G];
	mul.wide.u32 	%rd7, %r1, 4;
	add.s64 	%rd8, %rd1, %rd7;
	ld.global.f32 	%f8, [%rd8+-4];
	mul.f32 	%f9, %f7, %f8;
	st.global.f32 	[%rd8], %f9;
	bra.uni 	$L__BB2_10;
$L__BB2_6:
	cvt.u16.u32 	%rs1, %r1;
	setp.eq.s16 	%p3, %rs1, 3;
	@%p3 bra 	$L__BB2_9;
	setp.ne.s16 	%p4, %rs1, 0;
	@%p4 bra 	$L__BB2_10;
	ld.const.f32 	%f4, [G];
	mul.wide.u32 	%rd5, %r1, 4;
	add.s64 	%rd6, %rd1, %rd5;
	ld.global.f32 	%f5, [%rd6+32];
	mul.f32 	%f6, %f4, %f5;
	st.global.f32 	[%rd6+48], %f6;
	bra.uni 	$L__BB2_10;
$L__BB2_9:
	ld.const.f32 	%f1, [G];
	mul.wide.u32 	%rd3, %r1, 4;
	add.s64 	%rd4, %rd1, %rd3;
	ld.global.f32 	%f2, [%rd4+44];
	mul.f32 	%f3, %f1, %f2;
	st.global.f32 	[%rd4+48], %f3;
$L__BB2_10:
	ret;

}
	// .globl	_Z24update_positional_arraysPfS_S_
.visible .entry _Z24update_positional_arraysPfS_S_(
	.param .u64 .ptr .align 1 _Z24update_positional_arraysPfS_S__param_0,
	.param .u64 .ptr .align 1 _Z24update_positional_arraysPfS_S__param_1,
	.param .u64 .ptr .align 1 _Z24update_positional_arraysPfS_S__param_2
)
{
	.reg .pred 	%p<2>;
	.reg .b32 	%r<7>;
	.reg .b32 	%f<3>;
	.reg .b64 	%rd<11>;

	ld.param.u64 	%rd1, [_Z24update_positional_arraysPfS_S__param_0];
	ld.param.u64 	%rd2, [_Z24update_positional_arraysPfS_S__param_1];
	ld.param.u64 	%rd3, [_Z24update_positional_arraysPfS_S__param_2];
	mov.u32 	%r1, %ctaid.x;
	mov.u32 	%r2, %ctaid.y;
	or.b32  	%r3, %r1, %r2;
	and.b32  	%r4, %r3, 2147483644;
	setp.ne.s32 	%p1, %r4, 0;
	@%p1 bra 	$L__BB3_2;
	cvta.to.global.u64 	%rd4, %rd2;
	cvta.to.global.u64 	%rd5, %rd3;
	cvta.to.global.u64 	%rd6, %rd1;
	shl.b32 	%r5, %r1, 2;
	add.s32 	%r6, %r5, %r2;
	mul.wide.u32 	%rd7, %r6, 4;
	add.s64 	%rd8, %rd4, %rd7;
	ld.global.f32 	%f1, [%rd8];
	add.s64 	%rd9, %rd5, %rd7;
	st.global.f32 	[%rd9], %f1;
	add.s64 	%rd10, %rd6, %rd7;
	ld.global.f32 	%f2, [%rd10];
	st.global.f32 	[%rd8], %f2;
$L__BB3_2:
	ret;

}
	// .globl	_Z24create_positional_arraysPfS_S_
.visible .entry _Z24create_positional_arraysPfS_S_(
	.param .u64 .ptr .align 1 _Z24create_positional_arraysPfS_S__param_0,
	.param .u64 .ptr .align 1 _Z24create_positional_arraysPfS_S__param_1,
	.param .u64 .ptr .align 1 _Z24create_positional_arraysPfS_S__param_2
)
{
	.reg .pred 	%p<5>;
	.reg .b32 	%r<11>;
	.reg .b64 	%rd<15>;

	ld.param.u64 	%rd2, [_Z24create_positional_arraysPfS_S__param_0];
	ld.param.u64 	%rd4, [_Z24create_positional_arraysPfS_S__param_1];
	ld.param.u64 	%rd3, [_Z24create_positional_arraysPfS_S__param_2];
	cvta.to.global.u64 	%rd1, %rd4;
	mov.u32 	%r1, %ctaid.x;
	mov.u32 	%r2, %ctaid.y;
	or.b32  	%r4, %r1, %r2;
	and.b32  	%r5, %r4, 2147483644;
	setp.ne.s32 	%p1, %r5, 0;
	@%p1 bra 	$L__BB4_5;
	cvta.to.global.u64 	%rd5, %rd2;
	shl.b32 	%r6, %r1, 2;
	add.s32 	%r3, %r6, %r2;
	mul.wide.u32 	%rd6, %r3, 4;
	add.s64 	%rd7, %rd5, %rd6;
	mov.b32 	%r7, 0;
	st.global.u32 	[%rd7], %r7;
	setp.ne.s32 	%p2, %r1, 2;
	setp.ne.s32 	%p3, %r2, 2;
	or.pred  	%p4, %p2, %p3;
	@%p4 bra 	$L__BB4_3;
	add.s64 	%rd11, %rd1, %rd6;
	mov.b32 	%r9, 1065353216;
	st.global.u32 	[%rd11], %r9;
	bra.uni 	$L__BB4_4;
$L__BB4_3:
	add.s64 	%rd9, %rd1, %rd6;
	mov.b32 	%r8, 0;
	st.global.u32 	[%rd9], %r8;
$L__BB4_4:
	cvta.to.global.u64 	%rd12, %rd3;
	add.s64 	%rd14, %rd12, %rd6;
	mov.b32 	%r10, 0;
	st.global.u32 	[%rd14], %r10;
$L__BB4_5:
	ret;

}


// ===== COMPILED SASS (sm_100) =====

	.target	sm_100

	.elftype	@"ET_EXEC"


//--------------------- .note.nv.tkinfo           --------------------------
	.section	.note.nv.tkinfo,"",@"SHT_NOTE"
	.sectionflags	@"SHF_NOTE_NV_TKINFO"
	.tkinfo
        /*0018*/ 	.word	0x00000002
        /*0030*/ 	.string	""
        /*0030*/ 	.string	"ptxas"
        /*0030*/ 	.string	"Cuda compilation tools, release 13.0, V13.0.88"
        /*0030*/ 	.string	"Build cuda_13.0.r13.0/compiler.36424714_0"
        /*0030*/ 	.string	"-arch sm_100 -m 64 "



//--------------------- .note.nv.cuinfo           --------------------------
	.section	.note.nv.cuinfo,"",@"SHT_NOTE"
	.sectionflags	@"SHF_NOTE_NV_CUINFO"
        /*0018*/ 	.short	0x0002
        /*001a*/ 	.short	0x0064
        /*001c*/ 	.short	0x0082
	.zero		2


//--------------------- .nv.info                  --------------------------
	.section	.nv.info,"",@"SHT_CUDA_INFO"
	.align	4


	//----- nvinfo : EIATTR_REGCOUNT
	.align		4
        /*0000*/ 	.byte	0x04, 0x2f
        /*0002*/ 	.short	(.L_4 - .L_3)
	.align		4
.L_3:
        /*0004*/ 	.word	index@(_Z24calculate_inner_elementsPfS_S_)
        /*0008*/ 	.word	0x00000014


	//----- nvinfo : EIATTR_FRAME_SIZE
	.align		4
.L_4:
        /*000c*/ 	.byte	0x04, 0x11
        /*000e*/ 	.short	(.L_6 - .L_5)
	.align		4
.L_5:
        /*0010*/ 	.word	index@($__internal_0_$__cuda_sm3x_div_rn_noftz_f32_slowpath)
        /*0014*/ 	.word	0x00000000


	//----- nvinfo : EIATTR_FRAME_SIZE
	.align		4
.L_6:
        /*0018*/ 	.byte	0x04, 0x11
        /*001a*/ 	.short	(.L_8 - .L_7)
	.align		4
.L_7:
        /*001c*/ 	.word	index@(_Z24calculate_inner_elementsPfS_S_)
        /*0020*/ 	.word	0x00000000


	//----- nvinfo : EIATTR_REGCOUNT
	.align		4
.L_8:
        /*0024*/ 	.byte	0x04, 0x2f
        /*0026*/ 	.short	(.L_10 - .L_9)
	.align		4
.L_9:
        /*0028*/ 	.word	index@(_Z23calculate_edge_elementsPf)
        /*002c*/ 	.word	0x0000000c


	//----- nvinfo : EIATTR_FRAME_SIZE
	.align		4
.L_10:
        /*0030*/ 	.byte	0x04, 0x11
        /*0032*/ 	.short	(.L_12 - .L_11)
	.align		4
.L_11:
        /*0034*/ 	.word	index@(_Z23calculate_edge_elementsPf)
        /*0038*/ 	.word	0x00000000


	//----- nvinfo : EIATTR_REGCOUNT
	.align		4
.L_12:
        /*003c*/ 	.byte	0x04, 0x2f
        /*003e*/ 	.short	(.L_14 - .L_13)
	.align		4
.L_13:
        /*0040*/ 	.word	index@(_Z25calculate_corner_elementsPf)
        /*0044*/ 	.word	0x00000008


	//----- nvinfo : EIATTR_FRAME_SIZE
	.align		4
.L_14:
        /*0048*/ 	.byte	0x04, 0x11
        /*004a*/ 	.short	(.L_16 - .L_15)
	.align		4
.L_15:
        /*004c*/ 	.word	index@(_Z25calculate_corner_elementsPf)
        /*0050*/ 	.word	0x00000000


	//----- nvinfo : EIATTR_REGCOUNT
	.align		4
.L_16:
        /*0054*/ 	.byte	0x04, 0x2f
        /*0056*/ 	.short	(.L_18 - .L_17)
	.align		4
.L_17:
        /*0058*/ 	.word	index@(_Z24update_positional_arraysPfS_S_)
        /*005c*/ 	.word	0x0000000e


	//----- nvinfo : EIATTR_FRAME_SIZE
	.align		4
.L_18:
        /*0060*/ 	.byte	0x04, 0x11
        /*0062*/ 	.short	(.L_20 - .L_19)
	.align		4
.L_19:
        /*0064*/ 	.word	index@(_Z24update_positional_arraysPfS_S_)
        /*0068*/ 	.word	0x00000000


	//----- nvinfo : EIATTR_REGCOUNT
	.align		4
.L_20:
        /*006c*/ 	.byte	0x04, 0x2f
        /*006e*/ 	.short	(.L_22 - .L_21)
	.align		4
.L_21:
        /*0070*/ 	.word	index@(_Z24create_positional_arraysPfS_S_)
        /*0074*/ 	.word	0x0000000e


	//----- nvinfo : EIATTR_FRAME_SIZE
	.align		4
.L_22:
        /*0078*/ 	.byte	0x04, 0x11
        /*007a*/ 	.short	(.L_24 - .L_23)
	.align		4
.L_23:
        /*007c*/ 	.word	index@(_Z24create_positional_arraysPfS_S_)
        /*0080*/ 	.word	0x00000000


	//----- nvinfo : EIATTR_MIN_STACK_SIZE
	.align		4
.L_24:
        /*0084*/ 	.byte	0x04, 0x12
        /*0086*/ 	.short	(.L_26 - .L_25)
	.align		4
.L_25:
        /*0088*/ 	.word	index@(_Z24create_positional_arraysPfS_S_)
        /*008c*/ 	.word	0x00000000


	//----- nvinfo : EIATTR_MIN_STACK_SIZE
	.align		4
.L_26:
        /*0090*/ 	.byte	0x04, 0x12
        /*0092*/ 	.short	(.L_28 - .L_27)
	.align		4
.L_27:
        /*0094*/ 	.word	index@(_Z24update_positional_arraysPfS_S_)
        /*0098*/ 	.word	0x00000000


	//----- nvinfo : EIATTR_MIN_STACK_SIZE
	.align		4
.L_28:
        /*009c*/ 	.byte	0x04, 0x12
        /*009e*/ 	.short	(.L_30 - .L_29)
	.align		4
.L_29:
        /*00a0*/ 	.word	index@(_Z25calculate_corner_elementsPf)
        /*00a4*/ 	.word	0x00000000


	//----- nvinfo : EIATTR_MIN_STACK_SIZE
	.align		4
.L_30:
        /*00a8*/ 	.byte	0x04, 0x12
        /*00aa*/ 	.short	(.L_32 - .L_31)
	.align		4
.L_31:
        /*00ac*/ 	.word	index@(_Z23calculate_edge_elementsPf)
        /*00b0*/ 	.word	0x00000000


	//----- nvinfo : EIATTR_MIN_STACK_SIZE
	.align		4
.L_32:
        /*00b4*/ 	.byte	0x04, 0x12
        /*00b6*/ 	.short	(.L_34 - .L_33)
	.align		4
.L_33:
        /*00b8*/ 	.word	index@(_Z24calculate_inner_elementsPfS_S_)
        /*00bc*/ 	.word	0x00000000
.L_34:


//--------------------- .nv.compat                --------------------------
	.section	.nv.compat,"",@"SHT_CUDA_COMPAT_INFO"
	.align	4
        /*0000*/ 	.byte	0x02, 0x09, 0x00, 0x00, 0x02, 0x02, 0x01, 0x00, 0x02, 0x05, 0x05, 0x00, 0x03, 0x07, 0x01, 0x01
        /*0010*/ 	.byte	0x02, 0x03, 0x00, 0x00, 0x02, 0x06, 0x01, 0x00, 0x04, 0x0b, 0x08, 0x00, 0x01, 0x00, 0x00, 0x00
        /*0020*/ 	.byte	0x00, 0x00, 0x00, 0x00


//--------------------- .nv.info._Z24create_positional_arraysPfS_S_ --------------------------
	.section	.nv.info._Z24create_positional_arraysPfS_S_,"",@"SHT_CUDA_INFO"
	.sectionflags	@""
	.align	4


	//----- nvinfo : EIATTR_CUDA_API_VERSION
	.align		4
        /*0000*/ 	.byte	0x04, 0x37
        /*0002*/ 	.short	(.L_36 - .L_35)
.L_35:
        /*0004*/ 	.word	0x00000082


	//----- nvinfo : EIATTR_KPARAM_INFO
	.align		4
.L_36:
        /*0008*/ 	.byte	0x04, 0x17
        /*000a*/ 	.short	(.L_38 - .L_37)
.L_37:
        /*000c*/ 	.word	0x00000000
        /*0010*/ 	.short	0x0002
        /*0012*/ 	.short	0x0010
        /*0014*/ 	.byte	0x00, 0xf5, 0x21, 0x00


	//----- nvinfo : EIATTR_KPARAM_INFO
	.align		4
.L_38:
        /*0018*/ 	.byte	0x04, 0x17
        /*001a*/ 	.short	(.L_40 - .L_39)
.L_39:
        /*001c*/ 	.word	0x00000000
        /*0020*/ 	.short	0x0001
        /*0022*/ 	.short	0x0008
        /*0024*/ 	.byte	0x00, 0xf5, 0x21, 0x00


	//----- nvinfo : EIATTR_KPARAM_INFO
	.align		4
.L_40:
        /*0028*/ 	.byte	0x04, 0x17
        /*002a*/ 	.short	(.L_42 - .L_41)
.L_41:
        /*002c*/ 	.word	0x00000000
        /*0030*/ 	.short	0x0000
        /*0032*/ 	.short	0x0000
        /*0034*/ 	.byte	0x00, 0xf5, 0x21, 0x00


	//----- nvinfo : EIATTR_SPARSE_MMA_MASK
	.align		4
.L_42:
        /*0038*/ 	.byte	0x03, 0x50
        /*003a*/ 	.short	0x0000


	//----- nvinfo : EIATTR_MAXREG_COUNT
	.align		4
        /*003c*/ 	.byte	0x03, 0x1b
        /*003e*/ 	.short	0x00ff


	//----- nvinfo : EIATTR_MERCURY_ISA_VERSION
	.align		4
        /*0040*/ 	.byte	0x03, 0x5f
        /*0042*/ 	.short	0x0101


	//----- nvinfo : EIATTR_VRC_CTA_INIT_COUNT
	.align		4
        /*0044*/ 	.byte	0x02, 0x4a
	.zero		1
	.zero		1


	//----- nvinfo : EIATTR_EXIT_INSTR_OFFSETS
	.align		4
        /*0048*/ 	.byte	0x04, 0x1c
        /*004a*/ 	.short	(.L_44 - .L_43)


	//   ....[0]....
.L_43:
        /*004c*/ 	.word	0x00000040


	//   ....[1]....
        /*0050*/ 	.word	0x00000140


	//----- nvinfo : EIATTR_CBANK_PARAM_SIZE
	.align		4
.L_44:
        /*0054*/ 	.byte	0x03, 0x19
        /*0056*/ 	.short	0x0018


	//----- nvinfo : EIATTR_PARAM_CBANK
	.align		4
        /*0058*/ 	.byte	0x04, 0x0a
        /*005a*/ 	.short	(.L_46 - .L_45)
	.align		4
.L_45:
        /*005c*/ 	.word	index@(.nv.constant0._Z24create_positional_arraysPfS_S_)
        /*0060*/ 	.short	0x0380
        /*0062*/ 	.short	0x0018


	//----- nvinfo : EIATTR_SW_WAR
	.align		4
.L_46:
        /*0064*/ 	.byte	0x04, 0x36
        /*0066*/ 	.short	(.L_48 - .L_47)
.L_47:
        /*0068*/ 	.word	0x00000008
.L_48:


//--------------------- .nv.info._Z24update_positional_arraysPfS_S_ --------------------------
	.section	.nv.info._Z24update_positional_arraysPfS_S_,"",@"SHT_CUDA_INFO"
	.sectionflags	@""
	.align	4


	//----- nvinfo : EIATTR_CUDA_API_VERSION
	.align		4
        /*0000*/ 	.byte	0x04, 0x37
        /*0002*/ 	.short	(.L_50 - .L_49)
.L_49:
        /*0004*/ 	.word	0x00000082


	//----- nvinfo : EIATTR_KPARAM_INFO
	.align		4
.L_50:
        /*0008*/ 	.byte	0x04, 0x17
        /*000a*/ 	.short	(.L_52 - .L_51)
.L_51:
        /*000c*/ 	.word	0x00000000
        /*0010*/ 	.short	0x0002
        /*0012*/ 	.short	0x0010
        /*0014*/ 	.byte	0x00, 0xf5, 0x21, 0x00


	//----- nvinfo : EIATTR_KPARAM_INFO
	.align		4
.L_52:
        /*0018*/ 	.byte	0x04, 0x17
        /*001a*/ 	.short	(.L_54 - .L_53)
.L_53:
        /*001c*/ 	.word	0x00000000
        /*0020*/ 	.short	0x0001
        /*0022*/ 	.short	0x0008
        /*0024*/ 	.byte	0x00, 0xf5, 0x21, 0x00


	//----- nvinfo : EIATTR_KPARAM_INFO
	.align		4
.L_54:
        /*0028*/ 	.byte	0x04, 0x17
        /*002a*/ 	.short	(.L_56 - .L_55)
.L_55:
        /*002c*/ 	.word	0x00000000
        /*0030*/ 	.short	0x0000
        /*0032*/ 	.short	0x0000
        /*0034*/ 	.byte	0x00, 0xf5, 0x21, 0x00


	//----- nvinfo : EIATTR_SPARSE_MMA_MASK
	.align		4
.L_56:
        /*0038*/ 	.byte	0x03, 0x50
        /*003a*/ 	.short	0x0000


	//----- nvinfo : EIATTR_MAXREG_COUNT
	.align		4
        /*003c*/ 	.byte	0x03, 0x1b
        /*003e*/ 	.short	0x00ff


	//----- nvinfo : EIATTR_MERCURY_ISA_VERSION
	.align		4
        /*0040*/ 	.byte	0x03, 0x5f
        /*0042*/ 	.short	0x0101


	//----- nvinfo : EIATTR_VRC_CTA_INIT_COUNT
	.align		4
        /*0044*/ 	.byte	0x02, 0x4a
	.zero		1
	.zero		1


	//----- nvinfo : EIATTR_EXIT_INSTR_OFFSETS
	.align		4
        /*0048*/ 	.byte	0x04, 0x1c
        /*004a*/ 	.short	(.L_58 - .L_57)


	//   ....[0]....
.L_57:
        /*004c*/ 	.word	0x00000040


	//   ....[1]....
        /*0050*/ 	.word	0x00000110


	//----- nvinfo : EIATTR_CBANK_PARAM_SIZE
	.align		4
.L_58:
        /*0054*/ 	.byte	0x03, 0x19
        /*0056*/ 	.short	0x0018


	//----- nvinfo : EIATTR_PARAM_CBANK
	.align		4
        /*0058*/ 	.byte	0x04, 0x0a
        /*005a*/ 	.short	(.L_60 - .L_59)
	.align		4
.L_59:
        /*005c*/ 	.word	index@(.nv.constant0._Z24update_positional_arraysPfS_S_)
        /*0060*/ 	.short	0x0380
        /*0062*/ 	.short	0x0018


	//----- nvinfo : EIATTR_SW_WAR
	.align		4
.L_60:
        /*0064*/ 	.byte	0x04, 0x36
        /*0066*/ 	.short	(.L_62 - .L_61)
.L_61:
        /*0068*/ 	.word	0x00000008
.L_62:


//--------------------- .nv.info._Z25calculate_corner_elementsPf --------------------------
	.section	.nv.info._Z25calculate_corner_elementsPf,"",@"SHT_CUDA_INFO"
	.sectionflags	@""
	.align	4


	//----- nvinfo : EIATTR_CUDA_API_VERSION
	.align		4
        /*0000*/ 	.byte	0x04, 0x37
        /*0002*/ 	.short	(.L_64 - .L_63)
.L_63:
        /*0004*/ 	.word	0x00000082


	//----- nvinfo : EIATTR_KPARAM_INFO
	.align		4
.L_64:
        /*0008*/ 	.byte	0x04, 0x17
        /*000a*/ 	.short	(.L_66 - .L_65)
.L_65:
        /*000c*/ 	.word	0x00000000
        /*0010*/ 	.short	0x0000
        /*0012*/ 	.short	0x0000
        /*0014*/ 	.byte	0x00, 0xf5, 0x21, 0x00


	//----- nvinfo : EIATTR_SPARSE_MMA_MASK
	.align		4
.L_66:
        /*0018*/ 	.byte	0x03, 0x50
        /*001a*/ 	.short	0x0000


	//----- nvinfo : EIATTR_MAXREG_COUNT
	.align		4
        /*001c*/ 	.byte	0x03, 0x1b
        /*001e*/ 	.short	0x00ff


	//----- nvinfo : EIATTR_MERCURY_ISA_VERSION
	.align		4
        /*0020*/ 	.byte	0x03, 0x5f
        /*0022*/ 	.short	0x0101


	//----- nvinfo : EIATTR_VRC_CTA_INIT_COUNT
	.align		4
        /*0024*/ 	.byte	0x02, 0x4a
	.zero		1
	.zero		1


	//----- nvinfo : EIATTR_EXIT_INSTR_OFFSETS
	.align		4
        /*0028*/ 	.byte	0x04, 0x1c
        /*002a*/ 	.short	(.L_68 - .L_67)


	//   ....[0]....
.L_67:
        /*002c*/ 	.word	0x00000070


	//   ....[1]....
        /*0030*/ 	.word	0x000000c0


	//   ....[2]....
        /*0034*/ 	.word	0x00000130


	//   ....[3]....
        /*0038*/ 	.word	0x000001a0


	//   ....[4]....
        /*003c*/ 	.word	0x000001f0


	//   ....[5]....
        /*0040*/ 	.word	0x00000260


	//   ....[6]....
        /*0044*/ 	.word	0x000002d0


	//----- nvinfo : EIATTR_CBANK_PARAM_SIZE
	.align		4
.L_68:
        /*0048*/ 	.byte	0x03, 0x19
        /*004a*/ 	.short	0x0008


	//----- nvinfo : EIATTR_PARAM_CBANK
	.align		4
        /*004c*/ 	.byte	0x04, 0x0a
        /*004e*/ 	.short	(.L_70 - .L_69)
	.align		4
.L_69:
        /*0050*/ 	.word	index@(.nv.constant0._Z25calculate_corner_elementsPf)
        /*0054*/ 	.short	0x0380
        /*0056*/ 	.short	0x0008


	//----- nvinfo : EIATTR_SW_WAR
	.align		4
.L_70:
        /*0058*/ 	.byte	0x04, 0x36
        /*005a*/ 	.short	(.L_72 - .L_71)
.L_71:
        /*005c*/ 	.word	0x00000008
.L_72:


//--------------------- .nv.info._Z23calculate_edge_elementsPf --------------------------
	.section	.nv.info._Z23calculate_edge_elementsPf,"",@"SHT_CUDA_INFO"
	.sectionflags	@""
	.align	4


	//----- nvinfo : EIATTR_CUDA_API_VERSION
	.align		4
        /*0000*/ 	.byte	0x04, 0x37
        /*0002*/ 	.short	(.L_74 - .L_73)
.L_73:
        /*0004*/ 	.word	0x00000082


	//----- nvinfo : EIATTR_KPARAM_INFO
	.align		4
.L_74:
        /*0008*/ 	.byte	0x04, 0x17
        /*000a*/ 	.short	(.L_76 - .L_75)
.L_75:
        /*000c*/ 	.word	0x00000000
        /*0010*/ 	.short	0x0000
        /*0012*/ 	.short	0x0000
        /*0014*/ 	.byte	0x00, 0xf5, 0x21, 0x00


	//----- nvinfo : EIATTR_SPARSE_MMA_MASK
	.align		4
.L_76:
        /*0018*/ 	.byte	0x03, 0x50
        /*001a*/ 	.short	0x0000


	//----- nvinfo : EIATTR_MAXREG_COUNT
	.align		4
        /*001c*/ 	.byte	0x03, 0x1b
        /*001e*/ 	.short	0x00ff


	//----- nvinfo : EIATTR_MERCURY_ISA_VERSION
	.align		4
        /*0020*/ 	.byte	0x03, 0x5f
        /*0022*/ 	.short	0x0101


	//----- nvinfo : EIATTR_VRC_CTA_INIT_COUNT
	.align		4
        /*0024*/ 	.byte	0x02, 0x4a
	.zero		1
	.zero		1


	//----- nvinfo : EIATTR_EXIT_INSTR_OFFSETS
	.align		4
        /*0028*/ 	.byte	0x04, 0x1c
        /*002a*/ 	.short	(.L_78 - .L_77)


	//   ....[0]....
.L_77:
        /*002c*/ 	.word	0x000000e0


	//   ....[1]....
        /*0030*/ 	.word	0x00000160


	//   ....[2]....
        /*0034*/ 	.word	0x000001f0


	//   ....[3]....
        /*0038*/ 	.word	0x00000290


	//   ....[4]....
        /*003c*/ 	.word	0x000002b0


	//   ....[5]....
        /*0040*/ 	.word	0x00000320


	//----- nvinfo : EIATTR_CBANK_PARAM_SIZE
	.align		4
.L_78:
        /*0044*/ 	.byte	0x03, 0x19
        /*0046*/ 	.short	0x0008


	//----- nvinfo : EIATTR_PARAM_CBANK
	.align		4
        /*0048*/ 	.byte	0x04, 0x0a
        /*004a*/ 	.short	(.L_80 - .L_79)
	.align		4
.L_79:
        /*004c*/ 	.word	index@(.nv.constant0._Z23calculate_edge_elementsPf)
        /*0050*/ 	.short	0x0380
        /*0052*/ 	.short	0x0008


	//----- nvinfo : EIATTR_SW_WAR
	.align		4
.L_80:
        /*0054*/ 	.byte	0x04, 0x36
        /*0056*/ 	.short	(.L_82 - .L_81)
.L_81:
        /*0058*/ 	.word	0x00000008
.L_82:


//--------------------- .nv.info._Z24calculate_inner_elementsPfS_S_ --------------------------
	.section	.nv.info._Z24calculate_inner_elementsPfS_S_,"",@"SHT_CUDA_INFO"
	.sectionflags	@""
	.align	4


	//----- nvinfo : EIATTR_CUDA_API_VERSION
	.align		4
        /*0000*/ 	.byte	0x04, 0x37
        /*0002*/ 	.short	(.L_84 - .L_83)
.L_83:
        /*0004*/ 	.word	0x00000082


	//----- nvinfo : EIATTR_KPARAM_INFO
	.align		4
.L_84:
        /*0008*/ 	.byte	0x04, 0x17
        /*000a*/ 	.short	(.L_86 - .L_85)
.L_85:
        /*000c*/ 	.word	0x00000000
        /*0010*/ 	.short	0x0002
        /*0012*/ 	.short	0x0010
        /*0014*/ 	.byte	0x00, 0xf5, 0x21, 0x00


	//----- nvinfo : EIATTR_KPARAM_INFO
	.align		4
.L_86:
        /*0018*/ 	.byte	0x04, 0x17
        /*001a*/ 	.short	(.L_88 - .L_87)
.L_87:
        /*001c*/ 	.word	0x00000000
        /*0020*/ 	.short	0x0001
        /*0022*/ 	.short	0x0008
        /*0024*/ 	.byte	0x00, 0xf5, 0x21, 0x00


	//----- nvinfo : EIATTR_KPARAM_INFO
	.align		4
.L_88:
        /*0028*/ 	.byte	0x04, 0x17
        /*002a*/ 	.short	(.L_90 - .L_89)
.L_89:
        /*002c*/ 	.word	0x00000000
        /*0030*/ 	.short	0x0000
        /*0032*/ 	.short	0x0000
        /*0034*/ 	.byte	0x00, 0xf5, 0x21, 0x00


	//----- nvinfo : EIATTR_SPARSE_MMA_MASK
	.align		4
.L_90:
        /*0038*/ 	.byte	0x03, 0x50
        /*003a*/ 	.short	0x0000


	//----- nvinfo : EIATTR_MAXREG_COUNT
	.align		4
        /*003c*/ 	.byte	0x03, 0x1b
        /*003e*/ 	.short	0x00ff


	//----- nvinfo : EIATTR_MERCURY_ISA_VERSION
	.align		4
        /*0040*/ 	.byte	0x03, 0x5f
        /*0042*/ 	.short	0x0101


	//----- nvinfo : EIATTR_VRC_CTA_INIT_COUNT
	.align		4
        /*0044*/ 	.byte	0x02, 0x4a
	.zero		1
	.zero		1


	//----- nvinfo : EIATTR_EXIT_INSTR_OFFSETS
	.align		4
        /*0048*/ 	.byte	0x04, 0x1c
        /*004a*/ 	.short	(.L_92 - .L_91)


	//   ....[0]....
.L_91:
        /*004c*/ 	.word	0x00000070


	//   ....[1]....
        /*0050*/ 	.word	0x00000300


	//----- nvinfo : EIATTR_CRS_STACK_SIZE
	.align		4
.L_92:
        /*0054*/ 	.byte	0x04, 0x1e
        /*0056*/ 	.short	(.L_94 - .L_93)
.L_93:
        /*0058*/ 	.word	0x00000000


	//----- nvinfo : EIATTR_CBANK_PARAM_SIZE
	.align		4
.L_94:
        /*005c*/ 	.byte	0x03, 0x19
        /*005e*/ 	.short	0x0018


	//----- nvinfo : EIATTR_PARAM_CBANK
	.align		4
        /*0060*/ 	.byte	0x04, 0x0a
        /*0062*/ 	.short	(.L_96 - .L_95)
	.align		4
.L_95:
        /*0064*/ 	.word	index@(.nv.constant0._Z24calculate_inner_elementsPfS_S_)
        /*0068*/ 	.short	0x0380
        /*006a*/ 	.short	0x0018


	//----- nvinfo : EIATTR_SW_WAR
	.align		4
.L_96:
        /*006c*/ 	.byte	0x04, 0x36
        /*006e*/ 	.short	(.L_98 - .L_97)
.L_97:
        /*0070*/ 	.word	0x00000008
.L_98:


//--------------------- .nv.callgraph             --------------------------
	.section	.nv.callgraph,"",@"SHT_CUDA_CALLGRAPH"
	.align	4
	.sectionentsize	8
	.align		4
        /*0000*/ 	.word	0x00000000
	.align		4
        /*0004*/ 	.word	0xffffffff
	.align		4
        /*0008*/ 	.word	0x00000000
	.align		4
        /*000c*/ 	.word	0xfffffffe
	.align		4
        /*0010*/ 	.word	0x00000000
	.align		4
        /*0014*/ 	.word	0xfffffffd
	.align		4
        /*0018*/ 	.word	0x00000000
	.align		4
        /*001c*/ 	.word	0xfffffffc


//--------------------- .nv.constant3             --------------------------
	.section	.nv.constant3,"a",@progbits
	.align	4
.nv.constant3:
	.type		n,@object
	.size		n,(p - n)
n:
        /*0000*/ 	.byte	0x17, 0xb7, 0x51, 0x39
	.type		p,@object
	.size		p,(G - p)
p:
        /*0004*/ 	.byte	0x00, 0x00, 0x00, 0x3f
	.type		G,@object
	.size		G,(.L_2 - G)
G:
        /*0008*/ 	.byte	0x00, 0x00, 0x40, 0x3f
.L_2:


//--------------------- .text._Z24create_positional_arraysPfS_S_ --------------------------
	.section	.text._Z24create_positional_arraysPfS_S_,"ax",@progbits
	.align	128
        .global         _Z24create_positional_arraysPfS_S_
        .type           _Z24create_positional_arraysPfS_S_,@function
        .size           _Z24create_positional_arraysPfS_S_,(.L_x_21 - _Z24create_positional_arraysPfS_S_)
        .other          _Z24create_positional_arraysPfS_S_,@"STO_CUDA_ENTRY STV_DEFAULT"
_Z24create_positional_arraysPfS_S_:
.text._Z24create_positional_arraysPfS_S_:
[----:B------:R-:W-:Y:S01]  /*0000*/  LDC R1, c[0x0][0x37c] ;  /* 0x0000df00ff017b82 */ /* 0x000fe20000000800 */
[----:B------:R-:W0:Y:S01]  /*0010*/  S2R R9, SR_CTAID.X ;  /* 0x0000000000097919 */ /* 0x000e220000002500 */
[----:B------:R-:W0:Y:S02]  /*0020*/  S2R R0, SR_CTAID.Y ;  /* 0x0000000000007919 */ /* 0x000e240000002600 */
[----:B0-----:R-:W-:-:S13]  /*0030*/  LOP3.LUT P0, RZ, R9, 0x7ffffffc, R0, 0xc8, !PT ;  /* 0x7ffffffc09ff7812 */ /* 0x001fda000780c800 */
[----:B------:R-:W-:Y:S05]  /*0040*/  @P0 EXIT ;  /* 0x000000000000094d */ /* 0x000fea0003800000 */
[----:B------:R-:W0:Y:S01]  /*0050*/  LDC.64 R2, c[0x0][0x380] ;  /* 0x0000e000ff027b82 */ /* 0x000e220000000a00 */
[----:B------:R-:W-:Y:S01]  /*0060*/  ISETP.NE.AND P0, PT, R0, 0x2, PT ;  /* 0x000000020000780c */ /* 0x000fe20003f05270 */
[----:B------:R-:W1:Y:S03]  /*0070*/  LDCU.64 UR4, c[0x0][0x358] ;  /* 0x00006b00ff0477ac */ /* 0x000e660008000a00 */
[C---:B------:R-:W-:Y:S02]  /*0080*/  ISETP.NE.OR P0, PT, R9.reuse, 0x2, P0 ;  /* 0x000000020900780c */ /* 0x040fe40000705670 */
[----:B------:R-:W-:Y:S01]  /*0090*/  LEA R9, R9, R0, 0x2 ;  /* 0x0000000009097211 */ /* 0x000fe200078e10ff */
[----:B------:R-:W2:Y:S08]  /*00a0*/  LDC.64 R4, c[0x0][0x388] ;  /* 0x0000e200ff047b82 */ /* 0x000eb00000000a00 */
[----:B------:R-:W3:Y:S02]  /*00b0*/  LDC.64 R6, c[0x0][0x390] ;  /* 0x0000e400ff067b82 */ /* 0x000ee40000000a00 */
[----:B------:R-:W-:Y:S01]  /*00c0*/  @!P0 MOV R11, 0x3f800000 ;  /* 0x3f800000000b8802 */ /* 0x000fe20000000f00 */
[----:B0-----:R-:W-:-:S05]  /*00d0*/  IMAD.WIDE.U32 R2, R9, 0x4, R2 ;  /* 0x0000000409027825 */ /* 0x001fca00078e0002 */
[----:B-1----:R-:W-:Y:S01]  /*00e0*/  STG.E desc[UR4][R2.64], RZ ;  /* 0x000000ff02007986 */ /* 0x002fe2000c101904 */
[----:B--2---:R-:W-:-:S05]  /*00f0*/  IMAD.WIDE.U32 R4, R9, 0x4, R4 ;  /* 0x0000000409047825 */ /* 0x004fca00078e0004 */
[----:B------:R-:W-:Y:S01]  /*0100*/  @!P0 STG.E desc[UR4][R4.64], R11 ;  /* 0x0000000b04008986 */ /* 0x000fe2000c101904 */
[----:B---3--:R-:W-:-:S03]  /*0110*/  IMAD.WIDE.U32 R6, R9, 0x4, R6 ;  /* 0x0000000409067825 */ /* 0x008fc600078e0006 */
[----:B------:R-:W-:Y:S04]  /*0120*/  @P0 STG.E desc[UR4][R4.64], RZ ;  /* 0x000000ff04000986 */ /* 0x000fe8000c101904 */
[----:B------:R-:W-:Y:S01]  /*0130*/  STG.E desc[UR4][R6.64], RZ ;  /* 0x000000ff06007986 */ /* 0x000fe2000c101904 */
[----:B------:R-:W-:Y:S05]  /*0140*/  EXIT ;  /* 0x000000000000794d */ /* 0x000fea0003800000 */
.L_x_0:
[----:B------:R-:W-:-:S00]  /*0150*/  BRA `(.L_x_0) ;  /* 0xfffffffc00fc7947 */ /* 0x000fc0000383ffff */
[----:B------:R-:W-:-:S00]  /*0160*/  NOP ;  /* 0x0000000000007918 */ /* 0x000fc00000000000 */
        /* <DEDUP_REMOVED lines=9> */
.L_x_21:


//--------------------- .text._Z24update_positional_arraysPfS_S_ --------------------------
	.section	.text._Z24update_positional_arraysPfS_S_,"ax",@progbits
	.align	128
        .global         _Z24update_positional_arraysPfS_S_
        .type           _Z24update_positional_arraysPfS_S_,@function
        .size           _Z24update_positional_arraysPfS_S_,(.L_x_22 - _Z24update_positional_arraysPfS_S_)
        .other          _Z24update_positional_arraysPfS_S_,@"STO_CUDA_ENTRY STV_DEFAULT"
_Z24update_positional_arraysPfS_S_:
.text._Z24update_positional_arraysPfS_S_:
[----:B------:R-:W-:Y:S01]  /*0000*/  LDC R1, c[0x0][0x37c] ;  /* 0x0000df00ff017b82 */ /* 0x000fe20000000800 */
[----:B------:R-:W0:Y:S01]  /*0010*/  S2R R9, SR_CTAID.X ;  /* 0x0000000000097919 */ /* 0x000e220000002500 */
[----:B------:R-:W0:Y:S02]  /*0020*/  S2R R0, SR_CTAID.Y ;  /* 0x0000000000007919 */ /* 0x000e240000002600 */
[----:B0-----:R-:W-:-:S13]  /*0030*/  LOP3.LUT P0, RZ, R9, 0x7ffffffc, R0, 0xc8, !PT ;  /* 0x7ffffffc09ff7812 */ /* 0x001fda000780c800 */
[----:B------:R-:W-:Y:S05]  /*0040*/  @P0 EXIT ;  /* 0x000000000000094d */ /* 0x000fea0003800000 */
[----:B------:R-:W0:Y:S01]  /*0050*/  LDC.64 R2, c[0x0][0x388] ;  /* 0x0000e200ff027b82 */ /* 0x000e220000000a00 */
[----:B------:R-:W1:Y:S01]  /*0060*/  LDCU.64 UR4, c[0x0][0x358] ;  /* 0x00006b00ff0477ac */ /* 0x000e620008000a00 */
[----:B------:R-:W-:-:S06]  /*0070*/  LEA R9, R9, R0, 0x2 ;  /* 0x0000000009097211 */ /* 0x000fcc00078e10ff */
[----:B------:R-:W2:Y:S08]  /*0080*/  LDC.64 R4, c[0x0][0x390] ;  /* 0x0000e400ff047b82 */ /* 0x000eb00000000a00 */
[----:B------:R-:W3:Y:S01]  /*0090*/  LDC.64 R6, c[0x0][0x380] ;  /* 0x0000e000ff067b82 */ /* 0x000ee20000000a00 */
[----:B0-----:R-:W-:-:S05]  /*00a0*/  IMAD.WIDE.U32 R2, R9, 0x4, R2 ;  /* 0x0000000409027825 */ /* 0x001fca00078e0002 */
[----:B-1----:R-:W4:Y:S01]  /*00b0*/  LDG.E R11, desc[UR4][R2.64] ;  /* 0x00000004020b7981 */ /* 0x002f22000c1e1900 */
[----:B--2---:R-:W-:-:S04]  /*00c0*/  IMAD.WIDE.U32 R4, R9, 0x4, R4 ;  /* 0x0000000409047825 */ /* 0x004fc800078e0004 */
[----:B---3--:R-:W-:Y:S01]  /*00d0*/  IMAD.WIDE.U32 R6, R9, 0x4, R6 ;  /* 0x0000000409067825 */ /* 0x008fe200078e0006 */
[----:B----4-:R-:W-:Y:S05]  /*00e0*/  STG.E desc[UR4][R4.64], R11 ;  /* 0x0000000b04007986 */ /* 0x010fea000c101904 */
[----:B------:R-:W2:Y:S04]  /*00f0*/  LDG.E R7, desc[UR4][R6.64] ;  /* 0x0000000406077981 */ /* 0x000ea8000c1e1900 */
[----:B--2---:R-:W-:Y:S01]  /*0100*/  STG.E desc[UR4][R2.64], R7 ;  /* 0x0000000702007986 */ /* 0x004fe2000c101904 */
[----:B------:R-:W-:Y:S05]  /*0110*/  EXIT ;  /* 0x000000000000794d */ /* 0x000fea0003800000 */
.L_x_1:
        /* <DEDUP_REMOVED lines=14> */
.L_x_22:


//--------------------- .text._Z25calculate_corner_elementsPf --------------------------
	.section	.text._Z25calculate_corner_elementsPf,"ax",@progbits
	.align	128
        .global         _Z25calculate_corner_elementsPf
        .type           _Z25calculate_corner_elementsPf,@function
        .size           _Z25calculate_corner_elementsPf,(.L_x_23 - _Z25calculate_corner_elementsPf)
        .other          _Z25calculate_corner_elementsPf,@"STO_CUDA_ENTRY STV_DEFAULT"
_Z25calculate_corner_elementsPf:
.text._Z25calculate_corner_elementsPf:
[----:B------:R-:W-:Y:S08]  /*0000*/  LDC R1, c[0x0][0x37c] ;  /* 0x0000df00ff017b82 */ /* 0x000ff00000000800 */
[----:B------:R-:W0:Y:S01]  /*0010*/  S2UR UR6, SR_CTAID.X ;  /* 0x00000000000679c3 */ /* 0x000e220000002500 */
[----:B------:R-:W1:Y:S01]  /*0020*/  S2R R5, SR_CTAID.Y ;  /* 0x0000000000057919 */ /* 0x000e620000002600 */
[----:B------:R-:W2:Y:S01]  /*0030*/  LDCU.64 UR4, c[0x0][0x358] ;  /* 0x00006b00ff0477ac */ /* 0x000ea20008000a00 */
[----:B0-----:R-:W-:-:S09]  /*0040*/  UISETP.NE.AND UP0, UPT, UR6, 0x3, UPT ;  /* 0x000000030600788c */ /* 0x001fd2000bf05270 */
[----:B-12---:R-:W-:Y:S05]  /*0050*/  BRA.U !UP0, `(.L_x_2) ;  /* 0x0000000108547547 */ /* 0x006fea000b800000 */
[----:B------:R-:W-:-:S13]  /*0060*/  ISETP.NE.AND P0, PT, RZ, UR6, PT ;  /* 0x00000006ff007c0c */ /* 0x000fda000bf05270 */
[----:B------:R-:W-:Y:S05]  /*0070*/  @P0 EXIT ;  /* 0x000000000000094d */ /* 0x000fea0003800000 */
[----:B------:R-:W-:-:S04]  /*0080*/  PRMT R0, R5, 0x9910, RZ ;  /* 0x0000991005007816 */ /* 0x000fc800000000ff */
[----:B------:R-:W-:-:S13]  /*0090*/  ISETP.NE.AND P0, PT, R0, 0x3, PT ;  /* 0x000000030000780c */ /* 0x000fda0003f05270 */
[----:B------:R-:W-:Y:S05]  /*00a0*/  @!P0 BRA `(.L_x_3) ;  /* 0x0000000000248947 */ /* 0x000fea0003800000 */
[----:B------:R-:W-:-:S13]  /*00b0*/  ISETP.NE.AND P0, PT, R0, RZ, PT ;  /* 0x000000ff0000720c */ /* 0x000fda0003f05270 */
[----:B------:R-:W-:Y:S05]  /*00c0*/  @P0 EXIT ;  /* 0x000000000000094d */ /* 0x000fea0003800000 */
[----:B------:R-:W0:Y:S01]  /*00d0*/  LDC.64 R2, c[0x0][0x380] ;  /* 0x0000e000ff027b82 */ /* 0x000e220000000a00 */
[----:B------:R-:W1:Y:S01]  /*00e0*/  LDCU UR6, c[0x3][0x8] ;  /* 0x00c00100ff0677ac */ /* 0x000e620008000800 */
[----:B0-----:R-:W-:-:S05]  /*00f0*/  IMAD.WIDE.U32 R2, R5, 0x4, R2 ;  /* 0x0000000405027825 */ /* 0x001fca00078e0002 */
[----:B------:R-:W1:Y:S02]  /*0100*/  LDG.E R0, desc[UR4][R2.64+0x10] ;  /* 0x0000100402007981 */ /* 0x000e64000c1e1900 */
[----:B-1----:R-:W-:-:S05]  /*0110*/  FMUL R5, R0, UR6 ;  /* 0x0000000600057c20 */ /* 0x002fca0008400000 */
[----:B------:R-:W-:Y:S01]  /*0120*/  STG.E desc[UR4][R2.64], R5 ;  /* 0x0000000502007986 */ /* 0x000fe2000c101904 */
[----:B------:R-:W-:Y:S05]  /*0130*/  EXIT ;  /* 0x000000000000794d */ /* 0x000fea0003800000 */
.L_x_3:
[----:B------:R-:W0:Y:S01]  /*0140*/  LDC.64 R2, c[0x0][0x380] ;  /* 0x0000e000ff027b82 */ /* 0x000e220000000a00 */
[----:B------:R-:W1:Y:S01]  /*0150*/  LDCU UR6, c[0x3][0x8] ;  /* 0x00c00100ff0677ac */ /* 0x000e620008000800 */
[----:B0-----:R-:W-:-:S05]  /*0160*/  IMAD.WIDE.U32 R2, R5, 0x4, R2 ;  /* 0x0000000405027825 */ /* 0x001fca00078e0002 */
[----:B------:R-:W1:Y:S02]  /*0170*/  LDG.E R0, desc[UR4][R2.64+-0x4] ;  /* 0xfffffc0402007981 */ /* 0x000e64000c1e1900 */
[----:B-1----:R-:W-:-:S05]  /*0180*/  FMUL R5, R0, UR6 ;  /* 0x0000000600057c20 */ /* 0x002fca0008400000 */
[----:B------:R-:W-:Y:S01]  /*0190*/  STG.E desc[UR4][R2.64], R5 ;  /* 0x0000000502007986 */ /* 0x000fe2000c101904 */
[----:B------:R-:W-:Y:S05]  /*01a0*/  EXIT ;  /* 0x000000000000794d */ /* 0x000fea0003800000 */
.L_x_2:
        /* <DEDUP_REMOVED lines=12> */
.L_x_4:
[----:B------:R-:W0:Y:S01]  /*0270*/  LDC.64 R2, c[0x0][0x380] ;  /* 0x0000e000ff027b82 */ /* 0x000e220000000a00 */
[----:B------:R-:W1:Y:S01]  /*0280*/  LDCU UR6, c[0x3][0x8] ;  /* 0x00c00100ff0677ac */ /* 0x000e620008000800 */
[----:B0-----:R-:W-:-:S05]  /*0290*/  IMAD.WIDE.U32 R2, R5, 0x4, R2 ;  /* 0x0000000405027825 */ /* 0x001fca00078e0002 */
[----:B------:R-:W1:Y:S02]  /*02a0*/  LDG.E R0, desc[UR4][R2.64+0x2c] ;  /* 0x00002c0402007981 */ /* 0x000e64000c1e1900 */
[----:B-1----:R-:W-:-:S05]  /*02b0*/  FMUL R5, R0, UR6 ;  /* 0x0000000600057c20 */ /* 0x002fca0008400000 */
[----:B------:R-:W-:Y:S01]  /*02c0*/  STG.E desc[UR4][R2.64+0x30], R5 ;  /* 0x0000300502007986 */ /* 0x000fe2000c101904 */
[----:B------:R-:W-:Y:S05]  /*02d0*/  EXIT ;  /* 0x000000000000794d */ /* 0x000fea0003800000 */
.L_x_5:
        /* <DEDUP_REMOVED lines=10> */
.L_x_23:


//--------------------- .text._Z23calculate_edge_elementsPf --------------------------
	.section	.text._Z23calculate_edge_elementsPf,"ax",@progbits
	.align	128
        .global         _Z23calculate_edge_elementsPf
        .type           _Z23calculate_edge_elementsPf,@function
        .size           _Z23calculate_edge_elementsPf,(.L_x_24 - _Z23calculate_edge_elementsPf)
        .other          _Z23calculate_edge_elementsPf,@"STO_CUDA_ENTRY STV_DEFAULT"
_Z23calculate_edge_elementsPf:
.text._Z23calculate_edge_elementsPf:
[----:B------:R-:W-:Y:S01]  /*0000*/  LDC R1, c[0x0][0x37c] ;  /* 0x0000df00ff017b82 */ /* 0x000fe20000000800 */
[----:B------:R-:W0:Y:S01]  /*0010*/  S2R R9, SR_CTAID.Y ;  /* 0x0000000000097919 */ /* 0x000e220000002600 */
[----:B------:R-:W1:Y:S01]  /*0020*/  LDCU.64 UR4, c[0x0][0x358] ;  /* 0x00006b00ff0477ac */ /* 0x000e620008000a00 */
[----:B------:R-:W2:Y:S01]  /*0030*/  S2R R7, SR_CTAID.X ;  /* 0x0000000000077919 */ /* 0x000ea20000002500 */
[----:B0-----:R-:W-:-:S04]  /*0040*/  IADD3 R0, PT, PT, R9, -0x1, RZ ;  /* 0xffffffff09007810 */ /* 0x001fc80007ffe0ff */
[----:B------:R-:W-:-:S04]  /*0050*/  ISETP.GT.U32.AND P0, PT, R0, 0x1, PT ;  /* 0x000000010000780c */ /* 0x000fc80003f04070 */
[----:B--2---:R-:W-:-:S13]  /*0060*/  ISETP.NE.OR P1, PT, R7, RZ, P0 ;  /* 0x000000ff0700720c */ /* 0x004fda0000725670 */
[----:B-1----:R-:W-:Y:S05]  /*0070*/  @P1 BRA `(.L_x_6) ;  /* 0x00000000001c1947 */ /* 0x002fea0003800000 */
[----:B------:R-:W0:Y:S01]  /*0080*/  LDC.64 R2, c[0x0][0x380] ;  /* 0x0000e000ff027b82 */ /* 0x000e220000000a00 */
[----:B------:R-:W1:Y:S01]  /*0090*/  LDCU UR6, c[0x3][0x8] ;  /* 0x00c00100ff0677ac */ /* 0x000e620008000800 */
[----:B0-----:R-:W-:-:S05]  /*00a0*/  IMAD.WIDE.U32 R2, R9, 0x4, R2 ;  /* 0x0000000409027825 */ /* 0x001fca00078e0002 */
[----:B------:R-:W1:Y:S02]  /*00b0*/  LDG.E R0, desc[UR4][R2.64+0x10] ;  /* 0x0000100402007981 */ /* 0x000e64000c1e1900 */
[----:B-1----:R-:W-:-:S05]  /*00c0*/  FMUL R5, R0, UR6 ;  /* 0x0000000600057c20 */ /* 0x002fca0008400000 */
[----:B------:R-:W-:Y:S01]  /*00d0*/  STG.E desc[UR4][R2.64], R5 ;  /* 0x0000000502007986 */ /* 0x000fe2000c101904 */
[----:B------:R-:W-:Y:S05]  /*00e0*/  EXIT ;  /* 0x000000000000794d */ /* 0x000fea0003800000 */
.L_x_6:
[----:B------:R-:W-:-:S04]  /*00f0*/  IADD3 R2, PT, PT, R7, -0x1, RZ ;  /* 0xffffffff07027810 */ /* 0x000fc80007ffe0ff */
[----:B------:R-:W-:-:S13]  /*0100*/  ISETP.GT.U32.AND P1, PT, R2, 0x1, PT ;  /* 0x000000010200780c */ /* 0x000fda0003f24070 */
[----:B------:R-:W-:Y:S05]  /*0110*/  @P1 BRA `(.L_x_7) ;  /* 0x0000000000601947 */ /* 0x000fea0003800000 */
[----:B------:R-:W-:-:S04]  /*0120*/  PRMT R2, R9, 0x9910, RZ ;  /* 0x0000991009027816 */ /* 0x000fc800000000ff */
[----:B------:R-:W-:-:S13]  /*0130*/  ISETP.NE.AND P0, PT, R2, 0x3, PT ;  /* 0x000000030200780c */ /* 0x000fda0003f05270 */
[----:B------:R-:W-:Y:S05]  /*0140*/  @!P0 BRA `(.L_x_8) ;  /* 0x00000000002c8947 */ /* 0x000fea0003800000 */
[----:B------:R-:W-:-:S13]  /*0150*/  ISETP.NE.AND P0, PT, R2, RZ, PT ;  /* 0x000000ff0200720c */ /* 0x000fda0003f05270 */
[----:B------:R-:W-:Y:S05]  /*0160*/  @P0 EXIT ;  /* 0x000000000000094d */ /* 0x000fea0003800000 */
[----:B------:R-:W0:Y:S01]  /*0170*/  LDC.64 R2, c[0x0][0x380] ;  /* 0x0000e000ff027b82 */ /* 0x000e220000000a00 */
[----:B------:R-:W-:Y:S01]  /*0180*/  SHF.L.U32 R5, R7, 0x2, RZ ;  /* 0x0000000207057819 */ /* 0x000fe200000006ff */
[----:B------:R-:W1:Y:S04]  /*0190*/  LDCU UR6, c[0x3][0x8] ;  /* 0x00c00100ff0677ac */ /* 0x000e680008000800 */
[----:B0-----:R-:W-:-:S05]  /*01a0*/  IMAD.WIDE.U32 R2, R5, 0x4, R2 ;  /* 0x0000000405027825 */ /* 0x001fca00078e0002 */
[----:B------:R-:W1:Y:S01]  /*01b0*/  LDG.E R0, desc[UR4][R2.64+0x4] ;  /* 0x0000040402007981 */ /* 0x000e62000c1e1900 */
[----:B------:R-:W-:-:S04]  /*01c0*/  IMAD.WIDE.U32 R4, R9, 0x4, R2 ;  /* 0x0000000409047825 */ /* 0x000fc800078e0002 */
[----:B-1----:R-:W-:-:S05]  /*01d0*/  FMUL R7, R0, UR6 ;  /* 0x0000000600077c20 */ /* 0x002fca0008400000 */
[----:B------:R-:W-:Y:S01]  /*01e0*/  STG.E desc[UR4][R4.64], R7 ;  /* 0x0000000704007986 */ /* 0x000fe2000c101904 */
[----:B------:R-:W-:Y:S05]  /*01f0*/  EXIT ;  /* 0x000000000000794d */ /* 0x000fea0003800000 */
.L_x_8:
[----:B------:R-:W0:Y:S01]  /*0200*/  LDC.64 R4, c[0x0][0x380] ;  /* 0x0000e000ff047b82 */ /* 0x000e220000000a00 */
[----:B------:R-:W-:Y:S01]  /*0210*/  LEA R7, R7, R0, 0x2 ;  /* 0x0000000007077211 */ /* 0x000fe200078e10ff */
[----:B------:R-:W1:Y:S04]  /*0220*/  LDCU UR6, c[0x3][0x8] ;  /* 0x00c00100ff0677ac */ /* 0x000e680008000800 */
[----:B0-----:R-:W-:-:S06]  /*0230*/  IMAD.WIDE.U32 R2, R7, 0x4, R4 ;  /* 0x0000000407027825 */ /* 0x001fcc00078e0004 */
[----:B------:R-:W1:Y:S01]  /*0240*/  LDG.E R2, desc[UR4][R2.64] ;  /* 0x0000000402027981 */ /* 0x000e62000c1e1900 */
[----:B------:R-:W-:-:S05]  /*0250*/  IADD3 R7, PT, PT, R7, 0x1, RZ ;  /* 0x0000000107077810 */ /* 0x000fca0007ffe0ff */
[----:B------:R-:W-:-:S04]  /*0260*/  IMAD.WIDE.U32 R4, R7, 0x4, R4 ;  /* 0x0000000407047825 */ /* 0x000fc800078e0004 */
[----:B-1----:R-:W-:-:S05]  /*0270*/  FMUL R7, R2, UR6 ;  /* 0x0000000602077c20 */ /* 0x002fca0008400000 */
[----:B------:R-:W-:Y:S01]  /*0280*/  STG.E desc[UR4][R4.64], R7 ;  /* 0x0000000704007986 */ /* 0x000fe2000c101904 */
[----:B------:R-:W-:Y:S05]  /*0290*/  EXIT ;  /* 0x000000000000794d */ /* 0x000fea0003800000 */
.L_x_7:
[----:B------:R-:W-:-:S13]  /*02a0*/  ISETP.NE.OR P0, PT, R7, 0x3, P0 ;  /* 0x000000030700780c */ /* 0x000fda0000705670 */
        /* <DEDUP_REMOVED lines=8> */
.L_x_9:
        /* <DEDUP_REMOVED lines=13> */
.L_x_24:


//--------------------- .text._Z24calculate_inner_elementsPfS_S_ --------------------------
	.section	.text._Z24calculate_inner_elementsPfS_S_,"ax",@progbits
	.align	128
        .global         _Z24calculate_inner_elementsPfS_S_
        .type           _Z24calculate_inner_elementsPfS_S_,@function
        .size           _Z24calculate_inner_elementsPfS_S_,(.L_x_20 - _Z24calculate_inner_elementsPfS_S_)
        .other          _Z24calculate_inner_elementsPfS_S_,@"STO_CUDA_ENTRY STV_DEFAULT"
_Z24calculate_inner_elementsPfS_S_:
.text._Z24calculate_inner_elementsPfS_S_:
[----:B------:R-:W-:Y:S01]  /*0000*/  LDC R1, c[0x0][0x37c] ;  /* 0x0000df00ff017b82 */ /* 0x000fe20000000800 */
[----:B------:R-:W0:Y:S01]  /*0010*/  S2R R0, SR_CTAID.X ;  /* 0x0000000000007919 */ /* 0x000e220000002500 */
[----:B------:R-:W1:Y:S01]  /*0020*/  S2R R3, SR_CTAID.Y ;  /* 0x0000000000037919 */ /* 0x000e620000002600 */
[----:B0-----:R-:W-:Y:S01]  /*0030*/  VIADD R0, R0, 0xffffffff ;  /* 0xffffffff00007836 */ /* 0x001fe20000000000 */
[----:B-1----:R-:W-:-:S04]  /*0040*/  ISETP.GT.U32.AND P0, PT, R3, 0x2, PT ;  /* 0x000000020300780c */ /* 0x002fc80003f04070 */
[----:B------:R-:W-:-:S04]  /*0050*/  ISETP.GT.U32.OR P0, PT, R0, 0x1, P0 ;  /* 0x000000010000780c */ /* 0x000fc80000704470 */
[----:B------:R-:W-:-:S13]  /*0060*/  ISETP.EQ.OR P0, PT, R3, RZ, P0 ;  /* 0x000000ff0300720c */ /* 0x000fda0000702670 */
[----:B------:R-:W-:Y:S05]  /*0070*/  @P0 EXIT ;  /* 0x000000000000094d */ /* 0x000fea0003800000 */
[----:B------:R-:W0:Y:S01]  /*0080*/  LDC.64 R10, c[0x0][0x388] ;  /* 0x0000e200ff0a7b82 */ /* 0x000e220000000a00 */
[----:B------:R-:W1:Y:S01]  /*0090*/  LDCU.64 UR4, c[0x0][0x358] ;  /* 0x00006b00ff0477ac */ /* 0x000e620008000a00 */
[----:B------:R-:W-:-:S04]  /*00a0*/  IMAD R3, R0, 0x4, R3 ;  /* 0x0000000400037824 */ /* 0x000fc800078e0203 */
[C---:B------:R-:W-:Y:S02]  /*00b0*/  VIADD R9, R3.reuse, 0x3 ;  /* 0x0000000303097836 */ /* 0x040fe40000000000 */
[----:B------:R-:W2:Y:S01]  /*00c0*/  LDC.64 R12, c[0x0][0x390] ;  /* 0x0000e400ff0c7b82 */ /* 0x000ea20000000a00 */
[----:B------:R-:W-:-:S07]  /*00d0*/  VIADD R2, R3, 0x4 ;  /* 0x0000000403027836 */ /* 0x000fce0000000000 */
[----:B------:R-:W3:Y:S01]  /*00e0*/  LDC.64 R4, c[0x3][RZ] ;  /* 0x00c00000ff047b82 */ /* 0x000ee20000000a00 */
[----:B0-----:R-:W-:-:S04]  /*00f0*/  IMAD.WIDE.U32 R6, R3, 0x4, R10 ;  /* 0x0000000403067825 */ /* 0x001fc800078e000a */
[--C-:B------:R-:W-:Y:S01]  /*0100*/  IMAD.WIDE.U32 R8, R9, 0x4, R10.reuse ;  /* 0x0000000409087825 */ /* 0x100fe200078e000a */
[----:B-1----:R-:W4:Y:S04]  /*0110*/  LDG.E R0, desc[UR4][R6.64] ;  /* 0x0000000406007981 */ /* 0x002f28000c1e1900 */
[----:B------:R-:W4:Y:S01]  /*0120*/  LDG.E R3, desc[UR4][R6.64+0x20] ;  /* 0x0000200406037981 */ /* 0x000f22000c1e1900 */
[----:B------:R-:W-:-:S03]  /*0130*/  IMAD.WIDE.U32 R10, R2, 0x4, R10 ;  /* 0x00000004020a7825 */ /* 0x000fc600078e000a */
[----:B------:R-:W5:Y:S04]  /*0140*/  LDG.E R9, desc[UR4][R8.64] ;  /* 0x0000000408097981 */ /* 0x000f68000c1e1900 */
[----:B------:R-:W5:Y:S04]  /*0150*/  LDG.E R15, desc[UR4][R10.64+0x4] ;  /* 0x000004040a0f7981 */ /* 0x000f68000c1e1900 */
[----:B------:R-:W5:Y:S01]  /*0160*/  LDG.E R17, desc[UR4][R10.64] ;  /* 0x000000040a117981 */ /* 0x000f62000c1e1900 */
[----:B--2---:R-:W-:-:S06]  /*0170*/  IMAD.WIDE.U32 R12, R2, 0x4, R12 ;  /* 0x00000004020c7825 */ /* 0x004fcc00078e000c */
[----:B------:R-:W2:Y:S01]  /*0180*/  LDG.E R12, desc[UR4][R12.64] ;  /* 0x000000040c0c7981 */ /* 0x000ea2000c1e1900 */
[----:B----4-:R-:W-:Y:S01]  /*0190*/  FADD R0, R0, R3 ;  /* 0x0000000300007221 */ /* 0x010fe20000000000 */
[----:B---3--:R-:W-:-:S03]  /*01a0*/  FADD R3, R4, 1 ;  /* 0x3f80000004037421 */ /* 0x008fc60000000000 */
[----:B-----5:R-:W-:Y:S01]  /*01b0*/  FADD R0, R0, R9 ;  /* 0x0000000900007221 */ /* 0x020fe20000000000 */
[----:B------:R-:W0:Y:S03]  /*01c0*/  MUFU.RCP R6, R3 ;  /* 0x0000000300067308 */ /* 0x000e260000001000 */
[----:B------:R-:W-:-:S04]  /*01d0*/  FADD R0, R0, R15 ;  /* 0x0000000f00007221 */ /* 0x000fc80000000000 */
[----:B------:R-:W-:-:S04]  /*01e0*/  FFMA R0, R17, -4, R0 ;  /* 0xc080000011007823 */ /* 0x000fc80000000000 */
[----:B------:R-:W-:Y:S01]  /*01f0*/  FMUL R0, R0, R5 ;  /* 0x0000000500007220 */ /* 0x000fe20000400000 */
[----:B------:R-:W-:-:S03]  /*0200*/  FADD R5, -R4, 1 ;  /* 0x3f80000004057421 */ /* 0x000fc60000000100 */
[----:B------:R-:W-:Y:S01]  /*0210*/  FFMA R0, R17, 2, R0 ;  /* 0x4000000011007823 */ /* 0x000fe20000000000 */
[----:B0-----:R-:W-:-:S03]  /*0220*/  FFMA R7, -R3, R6, 1 ;  /* 0x3f80000003077423 */ /* 0x001fc60000000106 */
[----:B--2---:R-:W-:Y:S01]  /*0230*/  FFMA R0, -R5, R12, R0 ;  /* 0x0000000c05007223 */ /* 0x004fe20000000100 */
[----:B------:R-:W-:-:S03]  /*0240*/  FFMA R7, R6, R7, R6 ;  /* 0x0000000706077223 */ /* 0x000fc60000000006 */
[----:B------:R-:W0:Y:S01]  /*0250*/  FCHK P0, R0, R3 ;  /* 0x0000000300007302 */ /* 0x000e220000000000 */
[----:B------:R-:W-:-:S04]  /*0260*/  FFMA R4, R0, R7, RZ ;  /* 0x0000000700047223 */ /* 0x000fc800000000ff */
[----:B------:R-:W-:-:S04]  /*0270*/  FFMA R5, -R3, R4, R0 ;  /* 0x0000000403057223 */ /* 0x000fc80000000100 */
[----:B------:R-:W-:Y:S01]  /*0280*/  FFMA R7, R7, R5, R4 ;  /* 0x0000000507077223 */ /* 0x000fe20000000004 */
[----:B0-----:R-:W-:Y:S06]  /*0290*/  @!P0 BRA `(.L_x_10) ;  /* 0x00000000000c8947 */ /* 0x001fec0003800000 */
[----:B------:R-:W-:-:S07]  /*02a0*/  MOV R4, 0x2c0 ;  /* 0x000002c000047802 */ /* 0x000fce0000000f00 */
[----:B------:R-:W-:Y:S05]  /*02b0*/  CALL.REL.NOINC `($__internal_0_$__cuda_sm3x_div_rn_noftz_f32_slowpath) ;  /* 0x0000000000147944 */ /* 0x000fea0003c00000 */
[----:B------:R-:W-:-:S07]  /*02c0*/  IMAD.MOV.U32 R7, RZ, RZ, R0 ;  /* 0x000000ffff077224 */ /* 0x000fce00078e0000 */
.L_x_10:
[----:B------:R-:W0:Y:S02]  /*02d0*/  LDC.64 R4, c[0x0][0x380] ;  /* 0x0000e000ff047b82 */ /* 0x000e240000000a00 */
[----:B0-----:R-:W-:-:S05]  /*02e0*/  IMAD.WIDE.U32 R2, R2, 0x4, R4 ;  /* 0x0000000402027825 */ /* 0x001fca00078e0004 */
[----:B------:R-:W-:Y:S01]  /*02f0*/  STG.E desc[UR4][R2.64], R7 ;  /* 0x0000000702007986 */ /* 0x000fe2000c101904 */
[----:B------:R-:W-:Y:S05]  /*0300*/  EXIT ;  /* 0x000000000000794d */ /* 0x000fea0003800000 */
        .weak           $__internal_0_$__cuda_sm3x_div_rn_noftz_f32_slowpath
        .type           $__internal_0_$__cuda_sm3x_div_rn_noftz_f32_slowpath,@function
        .size           $__internal_0_$__cuda_sm3x_div_rn_noftz_f32_slowpath,(.L_x_20 - $__internal_0_$__cuda_sm3x_div_rn_noftz_f32_slowpath)
$__internal_0_$__cuda_sm3x_div_rn_noftz_f32_slowpath:
[--C-:B------:R-:W-:Y:S01]  /*0310*/  SHF.R.U32.HI R6, RZ, 0x17, R3.reuse ;  /* 0x00000017ff067819 */ /* 0x100fe20000011603 */
[--C-:B------:R-:W-:Y:S01]  /*0320*/  IMAD.MOV.U32 R7, RZ, RZ, R0.reuse ;  /* 0x000000ffff077224 */ /* 0x100fe200078e0000 */
[----:B------:R-:W-:Y:S01]  /*0330*/  SHF.R.U32.HI R5, RZ, 0x17, R0 ;  /* 0x00000017ff057819 */ /* 0x000fe20000011600 */
[----:B------:R-:W-:Y:S01]  /*0340*/  IMAD.MOV.U32 R8, RZ, RZ, R3 ;  /* 0x000000ffff087224 */ /* 0x000fe200078e0003 */
[----:B------:R-:W-:Y:S02]  /*0350*/  LOP3.LUT R6, R6, 0xff, RZ, 0xc0, !PT ;  /* 0x000000ff06067812 */ /* 0x000fe400078ec0ff */
[----:B------:R-:W-:Y:S02]  /*0360*/  LOP3.LUT R5, R5, 0xff, RZ, 0xc0, !PT ;  /* 0x000000ff05057812 */ /* 0x000fe400078ec0ff */
[----:B------:R-:W-:-:S03]  /*0370*/  IADD3 R11, PT, PT, R6, -0x1, RZ ;  /* 0xffffffff060b7810 */ /* 0x000fc60007ffe0ff */
[----:B------:R-:W-:Y:S01]  /*0380*/  VIADD R10, R5, 0xffffffff ;  /* 0xffffffff050a7836 */ /* 0x000fe20000000000 */
[----:B------:R-:W-:-:S04]  /*0390*/  ISETP.GT.U32.AND P0, PT, R11, 0xfd, PT ;  /* 0x000000fd0b00780c */ /* 0x000fc80003f04070 */
[----:B------:R-:W-:-:S13]  /*03a0*/  ISETP.GT.U32.OR P0, PT, R10, 0xfd, P0 ;  /* 0x000000fd0a00780c */ /* 0x000fda0000704470 */
[----:B------:R-:W-:Y:S01]  /*03b0*/  @!P0 IMAD.MOV.U32 R9, RZ, RZ, RZ ;  /* 0x000000ffff098224 */ /* 0x000fe200078e00ff */
[----:B------:R-:W-:Y:S06]  /*03c0*/  @!P0 BRA `(.L_x_11) ;  /* 0x00000000005c8947 */ /* 0x000fec0003800000 */
[----:B------:R-:W-:Y:S02]  /*03d0*/  FSETP.GTU.FTZ.AND P0, PT, |R0|, +INF , PT ;  /* 0x7f8000000000780b */ /* 0x000fe40003f1c200 */
[----:B------:R-:W-:-:S04]  /*03e0*/  FSETP.GTU.FTZ.AND P1, PT, |R3|, +INF , PT ;  /* 0x7f8000000300780b */ /* 0x000fc80003f3c200 */
[----:B------:R-:W-:-:S13]  /*03f0*/  PLOP3.LUT P0, PT, P0, P1, PT, 0xf8, 0x8f ;  /* 0x00000000008f781c */ /* 0x000fda0000703f70 */
[----:B------:R-:W-:Y:S05]  /*0400*/  @P0 BRA `(.L_x_12) ;  /* 0x0000000400440947 */ /* 0x000fea0003800000 */
[----:B------:R-:W-:-:S13]  /*0410*/  LOP3.LUT P0, RZ, R8, 0x7fffffff, R7, 0xc8, !PT ;  /* 0x7fffffff08ff7812 */ /* 0x000fda000780c807 */
[----:B------:R-:W-:Y:S05]  /*0420*/  @!P0 BRA `(.L_x_13) ;  /* 0x0000000400348947 */ /* 0x000fea0003800000 */
[C---:B------:R-:W-:Y:S02]  /*0430*/  FSETP.NEU.FTZ.AND P2, PT, |R0|.reuse, +INF , PT ;  /* 0x7f8000000000780b */ /* 0x040fe40003f5d200 */
[----:B------:R-:W-:Y:S02]  /*0440*/  FSETP.NEU.FTZ.AND P1, PT, |R3|, +INF , PT ;  /* 0x7f8000000300780b */ /* 0x000fe40003f3d200 */
[----:B------:R-:W-:-:S11]  /*0450*/  FSETP.NEU.FTZ.AND P0, PT, |R0|, +INF , PT ;  /* 0x7f8000000000780b */ /* 0x000fd60003f1d200 */
[----:B------:R-:W-:Y:S05]  /*0460*/  @!P1 BRA !P2, `(.L_x_13) ;  /* 0x0000000400249947 */ /* 0x000fea0005000000 */
[----:B------:R-:W-:-:S04]  /*0470*/  LOP3.LUT P2, RZ, R7, 0x7fffffff, RZ, 0xc0, !PT ;  /* 0x7fffffff07ff7812 */ /* 0x000fc8000784c0ff */
[----:B------:R-:W-:-:S13]  /*0480*/  PLOP3.LUT P1, PT, P1, P2, PT, 0x2f, 0xf2 ;  /* 0x0000000000f2781c */ /* 0x000fda0000f24577 */
[----:B------:R-:W-:Y:S05]  /*0490*/  @P1 BRA `(.L_x_14) ;  /* 0x0000000400101947 */ /* 0x000fea0003800000 */
[----:B------:R-:W-:-:S04]  /*04a0*/  LOP3.LUT P1, RZ, R8, 0x7fffffff, RZ, 0xc0, !PT ;  /* 0x7fffffff08ff7812 */ /* 0x000fc8000782c0ff */
[----:B------:R-:W-:-:S13]  /*04b0*/  PLOP3.LUT P0, PT, P0, P1, PT, 0x2f, 0xf2 ;  /* 0x0000000000f2781c */ /* 0x000fda0000702577 */
[----:B------:R-:W-:Y:S05]  /*04c0*/  @P0 BRA `(.L_x_15) ;  /* 0x0000000000f80947 */ /* 0x000fea0003800000 */
[----:B------:R-:W-:Y:S02]  /*04d0*/  ISETP.GE.AND P0, PT, R10, RZ, PT ;  /* 0x000000ff0a00720c */ /* 0x000fe40003f06270 */
[----:B------:R-:W-:-:S11]  /*04e0*/  ISETP.GE.AND P1, PT, R11, RZ, PT ;  /* 0x000000ff0b00720c */ /* 0x000fd60003f26270 */
[----:B------:R-:W-:Y:S01]  /*04f0*/  @P0 MOV R9, RZ ;  /* 0x000000ff00090202 */ /* 0x000fe20000000f00 */
[----:B------:R-:W-:Y:S02]  /*0500*/  @!P0 IMAD.MOV.U32 R9, RZ, RZ, -0x40 ;  /* 0xffffffc0ff098424 */ /* 0x000fe400078e00ff */
[----:B------:R-:W-:Y:S01]  /*0510*/  @!P0 FFMA R7, R0, 1.84467440737095516160e+19, RZ ;  /* 0x5f80000000078823 */ /* 0x000fe200000000ff */
[----:B------:R-:W-:Y:S01]  /*0520*/  @!P1 FFMA R8, R3, 1.84467440737095516160e+19, RZ ;  /* 0x5f80000003089823 */ /* 0x000fe200000000ff */
[----:B------:R-:W-:-:S07]  /*0530*/  @!P1 VIADD R9, R9, 0x40 ;  /* 0x0000004009099836 */ /* 0x000fce0000000000 */
.L_x_11:
[----:B------:R-:W-:Y:S01]  /*0540*/  LEA R3, R6, 0xc0800000, 0x17 ;  /* 0xc080000006037811 */ /* 0x000fe200078eb8ff */
[----:B------:R-:W-:-:S04]  /*0550*/  VIADD R5, R5, 0xffffff81 ;  /* 0xffffff8105057836 */ /* 0x000fc80000000000 */
[----:B------:R-:W-:Y:S01]  /*0560*/  IMAD.IADD R3, R8, 0x1, -R3 ;  /* 0x0000000108037824 */ /* 0x000fe200078e0a03 */
[C---:B------:R-:W-:Y:S01]  /*0570*/  IADD3 R6, PT, PT, R5.reuse, 0x7f, -R6 ;  /* 0x0000007f05067810 */ /* 0x040fe20007ffe806 */
[----:B------:R-:W-:Y:S02]  /*0580*/  IMAD R0, R5, -0x800000, R7 ;  /* 0xff80000005007824 */ /* 0x000fe400078e0207 */
[----:B------:R-:W0:Y:S01]  /*0590*/  MUFU.RCP R8, R3 ;  /* 0x0000000300087308 */ /* 0x000e220000001000 */
[----:B------:R-:W-:Y:S01]  /*05a0*/  FADD.FTZ R11, -R3, -RZ ;  /* 0x800000ff030b7221 */ /* 0x000fe20000010100 */
[----:B------:R-:W-:-:S03]  /*05b0*/  IADD3 R6, PT, PT, R6, R9, RZ ;  /* 0x0000000906067210 */ /* 0x000fc60007ffe0ff */
[----:B0-----:R-:W-:-:S04]  /*05c0*/  FFMA R13, R8, R11, 1 ;  /* 0x3f800000080d7423 */ /* 0x001fc8000000000b */
[----:B------:R-:W-:-:S04]  /*05d0*/  FFMA R10, R8, R13, R8 ;  /* 0x0000000d080a7223 */ /* 0x000fc80000000008 */
[----:B------:R-:W-:-:S04]  /*05e0*/  FFMA R7, R0, R10, RZ ;  /* 0x0000000a00077223 */ /* 0x000fc800000000ff */
[----:B------:R-:W-:-:S04]  /*05f0*/  FFMA R8, R11, R7, R0 ;  /* 0x000000070b087223 */ /* 0x000fc80000000000 */
[----:B------:R-:W-:-:S04]  /*0600*/  FFMA R7, R10, R8, R7 ;  /* 0x000000080a077223 */ /* 0x000fc80000000007 */
[----:B------:R-:W-:-:S04]  /*0610*/  FFMA R8, R11, R7, R0 ;  /* 0x000000070b087223 */ /* 0x000fc80000000000 */
[----:B------:R-:W-:-:S05]  /*0620*/  FFMA R0, R10, R8, R7 ;  /* 0x000000080a007223 */ /* 0x000fca0000000007 */
[----:B------:R-:W-:-:S04]  /*0630*/  SHF.R.U32.HI R3, RZ, 0x17, R0 ;  /* 0x00000017ff037819 */ /* 0x000fc80000011600 */
[----:B------:R-:W-:-:S05]  /*0640*/  LOP3.LUT R3, R3, 0xff, RZ, 0xc0, !PT ;  /* 0x000000ff03037812 */ /* 0x000fca00078ec0ff */
[----:B------:R-:W-:-:S04]  /*0650*/  IMAD.IADD R9, R3, 0x1, R6 ;  /* 0x0000000103097824 */ /* 0x000fc800078e0206 */
[----:B------:R-:W-:-:S05]  /*0660*/  VIADD R3, R9, 0xffffffff ;  /* 0xffffffff09037836 */ /* 0x000fca0000000000 */
[----:B------:R-:W-:-:S13]  /*0670*/  ISETP.GE.U32.AND P0, PT, R3, 0xfe, PT ;  /* 0x000000fe0300780c */ /* 0x000fda0003f06070 */
[----:B------:R-:W-:Y:S05]  /*0680*/  @!P0 BRA `(.L_x_16) ;  /* 0x0000000000808947 */ /* 0x000fea0003800000 */
[----:B------:R-:W-:-:S13]  /*0690*/  ISETP.GT.AND P0, PT, R9, 0xfe, PT ;  /* 0x000000fe0900780c */ /* 0x000fda0003f04270 */
[----:B------:R-:W-:Y:S05]  /*06a0*/  @P0 BRA `(.L_x_17) ;  /* 0x00000000006c0947 */ /* 0x000fea0003800000 */
[----:B------:R-:W-:-:S13]  /*06b0*/  ISETP.GE.AND P0, PT, R9, 0x1, PT ;  /* 0x000000010900780c */ /* 0x000fda0003f06270 */
[----:B------:R-:W-:Y:S05]  /*06c0*/  @P0 BRA `(.L_x_18) ;  /* 0x0000000000980947 */ /* 0x000fea0003800000 */
[----:B------:R-:W-:Y:S02]  /*06d0*/  ISETP.GE.AND P0, PT, R9, -0x18, PT ;  /* 0xffffffe80900780c */ /* 0x000fe40003f06270 */
[----:B------:R-:W-:-:S11]  /*06e0*/  LOP3.LUT R0, R0, 0x80000000, RZ, 0xc0, !PT ;  /* 0x8000000000007812 */ /* 0x000fd600078ec0ff */
[----:B------:R-:W-:Y:S05]  /*06f0*/  @!P0 BRA `(.L_x_18) ;  /* 0x00000000008c8947 */ /* 0x000fea0003800000 */
[CCC-:B------:R-:W-:Y:S01]  /*0700*/  FFMA.RZ R3, R10.reuse, R8.reuse, R7.reuse ;  /* 0x000000080a037223 */ /* 0x1c0fe2000000c007 */
[CCC-:B------:R-:W-:Y:S01]  /*0710*/  FFMA.RM R6, R10.reuse, R8.reuse, R7.reuse ;  /* 0x000000080a067223 */ /* 0x1c0fe20000004007 */
[C---:B------:R-:W-:Y:S02]  /*0720*/  ISETP.NE.AND P2, PT, R9.reuse, RZ, PT ;  /* 0x000000ff0900720c */ /* 0x040fe40003f45270 */
[----:B------:R-:W-:Y:S02]  /*0730*/  ISETP.NE.AND P1, PT, R9, RZ, PT ;  /* 0x000000ff0900720c */ /* 0x000fe40003f25270 */
[----:B------:R-:W-:Y:S01]  /*0740*/  LOP3.LUT R5, R3, 0x7fffff, RZ, 0xc0, !PT ;  /* 0x007fffff03057812 */ /* 0x000fe200078ec0ff */
[----:B------:R-:W-:Y:S01]  /*0750*/  FFMA.RP R3, R10, R8, R7 ;  /* 0x000000080a037223 */ /* 0x000fe20000008007 */
[----:B------:R-:W-:Y:S02]  /*0760*/  VIADD R8, R9, 0x20 ;  /* 0x0000002009087836 */ /* 0x000fe40000000000 */
[----:B------:R-:W-:Y:S01]  /*0770*/  LOP3.LUT R5, R5, 0x800000, RZ, 0xfc, !PT ;  /* 0x0080000005057812 */ /* 0x000fe200078efcff */
[----:B------:R-:W-:Y:S01]  /*0780*/  IMAD.MOV R7, RZ, RZ, -R9 ;  /* 0x000000ffff077224 */ /* 0x000fe200078e0a09 */
[----:B------:R-:W-:-:S02]  /*0790*/  FSETP.NEU.FTZ.AND P0, PT, R3, R6, PT ;  /* 0x000000060300720b */ /* 0x000fc40003f1d000 */
[----:B------:R-:W-:Y:S02]  /*07a0*/  SHF.L.U32 R8, R5, R8, RZ ;  /* 0x0000000805087219 */ /* 0x000fe400000006ff */
[----:B------:R-:W-:Y:S02]  /*07b0*/  SEL R6, R7, RZ, P2 ;  /* 0x000000ff07067207 */ /* 0x000fe40001000000 */
[----:B------:R-:W-:Y:S02]  /*07c0*/  ISETP.NE.AND P1, PT, R8, RZ, P1 ;  /* 0x000000ff0800720c */ /* 0x000fe40000f25270 */
[----:B------:R-:W-:Y:S02]  /*07d0*/  SHF.R.U32.HI R6, RZ, R6, R5 ;  /* 0x00000006ff067219 */ /* 0x000fe40000011605 */
[----:B------:R-:W-:Y:S02]  /*07e0*/  PLOP3.LUT P0, PT, P0, P1, PT, 0xf8, 0x8f ;  /* 0x00000000008f781c */ /* 0x000fe40000703f70 */
[----:B------:R-:W-:-:S02]  /*07f0*/  SHF.R.U32.HI R8, RZ, 0x1, R6 ;  /* 0x00000001ff087819 */ /* 0x000fc40000011606 */
[----:B------:R-:W-:-:S04]  /*0800*/  SEL R3, RZ, 0x1, !P0 ;  /* 0x00000001ff037807 */ /* 0x000fc80004000000 */
[----:B------:R-:W-:-:S04]  /*0810*/  LOP3.LUT R3, R3, 0x1, R8, 0xf8, !PT ;  /* 0x0000000103037812 */ /* 0x000fc800078ef808 */
[----:B------:R-:W-:-:S04]  /*0820*/  LOP3.LUT R3, R3, R6, RZ, 0xc0, !PT ;  /* 0x0000000603037212 */ /* 0x000fc800078ec0ff */
[----:B------:R-:W-:-:S04]  /*0830*/  IADD3 R3, PT, PT, R8, R3, RZ ;  /* 0x0000000308037210 */ /* 0x000fc80007ffe0ff */
[----:B------:R-:W-:Y:S01]  /*0840*/  LOP3.LUT R0, R3, R0, RZ, 0xfc, !PT ;  /* 0x0000000003007212 */ /* 0x000fe200078efcff */
[----:B------:R-:W-:Y:S06]  /*0850*/  BRA `(.L_x_18) ;  /* 0x0000000000347947 */ /* 0x000fec0003800000 */
.L_x_17:
[----:B------:R-:W-:-:S04]  /*0860*/  LOP3.LUT R0, R0, 0x80000000, RZ, 0xc0, !PT ;  /* 0x8000000000007812 */ /* 0x000fc800078ec0ff */
[----:B------:R-:W-:Y:S01]  /*0870*/  LOP3.LUT R0, R0, 0x7f800000, RZ, 0xfc, !PT ;  /* 0x7f80000000007812 */ /* 0x000fe200078efcff */
[----:B------:R-:W-:Y:S06]  /*0880*/  BRA `(.L_x_18) ;  /* 0x0000000000287947 */ /* 0x000fec0003800000 */
.L_x_16:
[----:B------:R-:W-:Y:S01]  /*0890*/  IMAD R0, R6, 0x800000, R0 ;  /* 0x0080000006007824 */ /* 0x000fe200078e0200 */
[----:B------:R-:W-:Y:S06]  /*08a0*/  BRA `(.L_x_18) ;  /* 0x0000000000207947 */ /* 0x000fec0003800000 */
.L_x_15:
[----:B------:R-:W-:-:S04]  /*08b0*/  LOP3.LUT R0, R8, 0x80000000, R7, 0x48, !PT ;  /* 0x8000000008007812 */ /* 0x000fc800078e4807 */
[----:B------:R-:W-:Y:S01]  /*08c0*/  LOP3.LUT R0, R0, 0x7f800000, RZ, 0xfc, !PT ;  /* 0x7f80000000007812 */ /* 0x000fe200078efcff */
[----:B------:R-:W-:Y:S06]  /*08d0*/  BRA `(.L_x_18) ;  /* 0x0000000000147947 */ /* 0x000fec0003800000 */
.L_x_14:
[----:B------:R-:W-:Y:S01]  /*08e0*/  LOP3.LUT R0, R8, 0x80000000, R7, 0x48, !PT ;  /* 0x8000000008007812 */ /* 0x000fe200078e4807 */
[----:B------:R-:W-:Y:S06]  /*08f0*/  BRA `(.L_x_18) ;  /* 0x00000000000c7947 */ /* 0x000fec0003800000 */
.L_x_13:
[----:B------:R-:W0:Y:S01]  /*0900*/  MUFU.RSQ R0, -QNAN ;  /* 0xffc0000000007908 */ /* 0x000e220000001400 */
[----:B------:R-:W-:Y:S05]  /*0910*/  BRA `(.L_x_18) ;  /* 0x0000000000047947 */ /* 0x000fea0003800000 */
.L_x_12:
[----:B------:R-:W-:-:S07]  /*0920*/  FADD.FTZ R0, R0, R3 ;  /* 0x0000000300007221 */ /* 0x000fce0000010000 */
.L_x_18:
[----:B------:R-:W-:-:S04]  /*0930*/  IMAD.MOV.U32 R5, RZ, RZ, 0x0 ;  /* 0x00000000ff057424 */ /* 0x000fc800078e00ff */
[----:B0-----:R-:W-:Y:S05]  /*0940*/  RET.REL.NODEC R4 `(_Z24calculate_inner_elementsPfS_S_) ;  /* 0xfffffff404ac7950 */ /* 0x001fea0003c3ffff */
.L_x_19:
        /* <DEDUP_REMOVED lines=11> */
.L_x_20:


//--------------------- .nv.shared.reserved.0     --------------------------
	.section	.nv.shared.reserved.0,"aw",@nobits
	.weak		__nv_reservedSMEM_offset_0_alias
	.size		__nv_reservedSMEM_offset_0_alias, 0, 64
	.other		__nv_reservedSMEM_offset_0_alias,@"STO_CUDA_RESERVED_SHARED STV_DEFAULT"
__nv_reservedSMEM_offset_0_alias:
	.zero		0
	.zero		64


//--------------------- .nv.constant0._Z24create_positional_arraysPfS_S_ --------------------------
	.section	.nv.constant0._Z24create_positional_arraysPfS_S_,"a",@progbits
	.sectionflags	@""
	.align	4
.nv.constant0._Z24create_positional_arraysPfS_S_:
	.zero		920


//--------------------- .nv.constant0._Z24update_positional_arraysPfS_S_ --------------------------
	.section	.nv.constant0._Z24update_positional_arraysPfS_S_,"a",@progbits
	.sectionflags	@""
	.align	4
.nv.constant0._Z24update_positional_arraysPfS_S_:
	.zero		920


//--------------------- .nv.constant0._Z25calculate_corner_elementsPf --------------------------
	.section	.nv.constant0._Z25calculate_corner_elementsPf,"a",@progbits
	.sectionflags	@""
	.align	4
.nv.constant0._Z25calculate_corner_elementsPf:
	.zero		904


//--------------------- .nv.constant0._Z23calculate_edge_elementsPf --------------------------
	.section	.nv.constant0._Z23calculate_edge_elementsPf,"a",@progbits
	.sectionflags	@""
	.align	4
.nv.constant0._Z23calculate_edge_elementsPf:
	.zero		904


//--------------------- .nv.constant0._Z24calculate_inner_elementsPfS_S_ --------------------------
	.section	.nv.constant0._Z24calculate_inner_elementsPfS_S_,"a",@progbits
	.sectionflags	@""
	.align	4
.nv.constant0._Z24calculate_inner_elementsPfS_S_:
	.zero		920


//--------------------- SYMBOLS --------------------------

	.type		.nv.reservedSmem.offset0,@object
	.size		.nv.reservedSmem.offset0,0x4
